//
// Generated by NVIDIA NVVM Compiler
//
// Compiler Build ID: CL-36424714
// Cuda compilation tools, release 13.0, V13.0.88
// Based on NVVM 20.0.0
//

.version 9.0
.target sm_100
.address_size 64

	// .globl	_Z19triple_nested_loopsPjS_S_S_
.extern .func  (.param .b32 func_retval0) vprintf
(
	.param .b64 vprintf_param_0,
	.param .b64 vprintf_param_1
)
;
.global .align 4 .b8 size[12] = {4, 0, 0, 0, 4, 0, 0, 0, 4};
.global .align 1 .b8 $str[34] = {99, 111, 110, 116, 101, 114, 80, 111, 105, 110, 116, 32, 61, 32, 37, 100, 32, 32, 37, 100, 32, 32, 37, 100, 32, 32, 32, 32, 32, 32, 37, 100, 10};

.visible .entry _Z19triple_nested_loopsPjS_S_S_(
	.param .u64 .ptr .align 1 _Z19triple_nested_loopsPjS_S_S__param_0,
	.param .u64 .ptr .align 1 _Z19triple_nested_loopsPjS_S_S__param_1,
	.param .u64 .ptr .align 1 _Z19triple_nested_loopsPjS_S_S__param_2,
	.param .u64 .ptr .align 1 _Z19triple_nested_loopsPjS_S_S__param_3
)
{
	.local .align 16 .b8 	__local_depot0[16];
	.reg .b64 	%SP;
	.reg .b64 	%SPL;
	.reg .pred 	%p<2>;
	.reg .b32 	%r<35>;
	.reg .b64 	%rd<13>;

	mov.u64 	%SPL, __local_depot0;
	cvta.local.u64 	%SP, %SPL;
	ld.param.u64 	%rd1, [_Z19triple_nested_loopsPjS_S_S__param_0];
	ld.param.u64 	%rd2, [_Z19triple_nested_loopsPjS_S_S__param_1];
	ld.param.u64 	%rd3, [_Z19triple_nested_loopsPjS_S_S__param_2];
	ld.param.u64 	%rd4, [_Z19triple_nested_loopsPjS_S_S__param_3];
	mov.u32 	%r1, %tid.x;
	mov.u32 	%r2, %ctaid.x;
	mov.u32 	%r3, %ntid.x;
	mov.u32 	%r4, %tid.y;
	mov.u32 	%r5, %ctaid.y;
	mov.u32 	%r6, %ntid.y;
	mad.lo.s32 	%r7, %r5, %r6, %r4;
	mov.u32 	%r8, %nctaid.x;
	mad.lo.s32 	%r9, %r7, %r8, %r2;
	mad.lo.s32 	%r10, %r9, %r3, %r1;
	setp.gt.s32 	%p1, %r10, 63;
	@%p1 bra 	$L__BB0_2;
	add.u64 	%rd5, %SP, 0;
	add.u64 	%rd6, %SPL, 0;
	cvta.to.global.u64 	%rd7, %rd2;
	cvta.to.global.u64 	%rd8, %rd3;
	cvta.to.global.u64 	%rd9, %rd4;
	cvta.to.global.u64 	%rd10, %rd1;
	atom.global.add.u32 	%r11, [%rd7], 1;
	atom.global.add.u32 	%r12, [%rd8], 1;
	atom.global.add.u32 	%r13, [%rd9], 1;
	atom.global.add.u32 	%r14, [%rd10], 1;
	st.local.v4.u32 	[%rd6], {%r11, %r12, %r13, %r14};
	mov.u64 	%rd11, $str;
	cvta.global.u64 	%rd12, %rd11;
	{ // callseq 0, 0
	.param .b64 param0;
	st.param.b64 	[param0], %rd12;
	.param .b64 param1;
	st.param.b64 	[param1], %rd5;
	.param .b32 retval0;
	call.uni (retval0), 
	vprintf, 
	(
	param0, 
	param1
	);
	ld.param.b32 	%r15, [retval0];
	} // callseq 0
	atom.global.add.u32 	%r17, [%rd7], 1;
	atom.global.add.u32 	%r18, [%rd8], 1;
	atom.global.add.u32 	%r19, [%rd9], 1;
	atom.global.add.u32 	%r20, [%rd10], 1;
	st.local.v4.u32 	[%rd6], {%r17, %r18, %r19, %r20};
	{ // callseq 1, 0
	.param .b64 param0;
	st.param.b64 	[param0], %rd12;
	.param .b64 param1;
	st.param.b64 	[param1], %rd5;
	.param .b32 retval0;
	call.uni (retval0), 
	vprintf, 
	(
	param0, 
	param1
	);
	ld.param.b32 	%r21, [retval0];
	} // callseq 1
	atom.global.add.u32 	%r23, [%rd7], 1;
	atom.global.add.u32 	%r24, [%rd8], 1;
	atom.global.add.u32 	%r25, [%rd9], 1;
	atom.global.add.u32 	%r26, [%rd10], 1;
	st.local.v4.u32 	[%rd6], {%r23, %r24, %r25, %r26};
	{ // callseq 2, 0
	.param .b64 param0;
	st.param.b64 	[param0], %rd12;
	.param .b64 param1;
	st.param.b64 	[param1], %rd5;
	.param .b32 retval0;
	call.uni (retval0), 
	vprintf, 
	(
	param0, 
	param1
	);
	ld.param.b32 	%r27, [retval0];
	} // callseq 2
	atom.global.add.u32 	%r29, [%rd7], 1;
	atom.global.add.u32 	%r30, [%rd8], 1;
	atom.global.add.u32 	%r31, [%rd9], 1;
	atom.global.add.u32 	%r32, [%rd10], 1;
	st.local.v4.u32 	[%rd6], {%r29, %r30, %r31, %r32};
	{ // callseq 3, 0
	.param .b64 param0;
	st.param.b64 	[param0], %rd12;
	.param .b64 param1;
	st.param.b64 	[param1], %rd5;
	.param .b32 retval0;
	call.uni (retval0), 
	vprintf, 
	(
	param0, 
	param1
	);
	ld.param.b32 	%r33, [retval0];
	} // callseq 3
$L__BB0_2:
	ret;

}


// ===== COMPILED SASS (sm_100) =====

	.target	sm_100

	.elftype	@"ET_EXEC"


//--------------------- .note.nv.tkinfo           --------------------------
	.section	.note.nv.tkinfo,"",@"SHT_NOTE"
	.sectionflags	@"SHF_NOTE_NV_TKINFO"
	.tkinfo
        /*0018*/ 	.word	0x00000002
        /*0030*/ 	.string	""
        /*0030*/ 	.string	"ptxas"
        /*0030*/ 	.string	"Cuda compilation tools, release 13.0, V13.0.88"
        /*0030*/ 	.string	"Build cuda_13.0.r13.0/compiler.36424714_0"
        /*0030*/ 	.string	"-arch sm_100 -m 64 "



//--------------------- .note.nv.cuinfo           --------------------------
	.section	.note.nv.cuinfo,"",@"SHT_NOTE"
	.sectionflags	@"SHF_NOTE_NV_CUINFO"
        /*0018*/ 	.short	0x0002
        /*001a*/ 	.short	0x0064
        /*001c*/ 	.short	0x0082
	.zero		2


//--------------------- .nv.info                  --------------------------
	.section	.nv.info,"",@"SHT_CUDA_INFO"
	.align	4


	//----- nvinfo : EIATTR_REGCOUNT
	.align		4
        /*0000*/ 	.byte	0x04, 0x2f
        /*0002*/ 	.short	(.L_3 - .L_2)
	.align		4
.L_2:
        /*0004*/ 	.word	index@(_Z19triple_nested_loopsPjS_S_S_)
        /*0008*/ 	.word	0x00000019


	//----- nvinfo : EIATTR_FRAME_SIZE
	.align		4
.L_3:
        /*000c*/ 	.byte	0x04, 0x11
        /*000e*/ 	.short	(.L_5 - .L_4)
	.align		4
.L_4:
        /*0010*/ 	.word	index@(_Z19triple_nested_loopsPjS_S_S_)
        /*0014*/ 	.word	0x00000010


	//----- nvinfo : EIATTR_MIN_STACK_SIZE
	.align		4
.L_5:
        /*0018*/ 	.byte	0x04, 0x12
        /*001a*/ 	.short	(.L_7 - .L_6)
	.align		4
.L_6:
        /*001c*/ 	.word	index@(_Z19triple_nested_loopsPjS_S_S_)
        /*0020*/ 	.word	0x00000010
.L_7:


//--------------------- .nv.compat                --------------------------
	.section	.nv.compat,"",@"SHT_CUDA_COMPAT_INFO"
	.align	4
        /*0000*/ 	.byte	0x02, 0x09, 0x00, 0x00, 0x02, 0x02, 0x01, 0x00, 0x02, 0x05, 0x05, 0x00, 0x03, 0x07, 0x01, 0x01
        /*0010*/ 	.byte	0x02, 0x03, 0x00, 0x00, 0x02, 0x06, 0x01, 0x00, 0x04, 0x0b, 0x08, 0x00, 0x09, 0x00, 0x00, 0x00
        /*0020*/ 	.byte	0x00, 0x00, 0x00, 0x00


//--------------------- .nv.info._Z19triple_nested_loopsPjS_S_S_ --------------------------
	.section	.nv.info._Z19triple_nested_loopsPjS_S_S_,"",@"SHT_CUDA_INFO"
	.sectionflags	@""
	.align	4


	//----- nvinfo : EIATTR_CUDA_API_VERSION
	.align		4
        /*0000*/ 	.byte	0x04, 0x37
        /*0002*/ 	.short	(.L_9 - .L_8)
.L_8:
        /*0004*/ 	.word	0x00000082


	//----- nvinfo : EIATTR_KPARAM_INFO
	.align		4
.L_9:
        /*0008*/ 	.byte	0x04, 0x17
        /*000a*/ 	.short	(.L_11 - .L_10)
.L_10:
        /*000c*/ 	.word	0x00000000
        /*0010*/ 	.short	0x0003
        /*0012*/ 	.short	0x0018
        /*0014*/ 	.byte	0x00, 0xf5, 0x21, 0x00


	//----- nvinfo : EIATTR_KPARAM_INFO
	.align		4
.L_11:
        /*0018*/ 	.byte	0x04, 0x17
        /*001a*/ 	.short	(.L_13 - .L_12)
.L_12:
        /*001c*/ 	.word	0x00000000
        /*0020*/ 	.short	0x0002
        /*0022*/ 	.short	0x0010
        /*0024*/ 	.byte	0x00, 0xf5, 0x21, 0x00


	//----- nvinfo : EIATTR_KPARAM_INFO
	.align		4
.L_13:
        /*0028*/ 	.byte	0x04, 0x17
        /*002a*/ 	.short	(.L_15 - .L_14)
.L_14:
        /*002c*/ 	.word	0x00000000
        /*0030*/ 	.short	0x0001
        /*0032*/ 	.short	0x0008
        /*0034*/ 	.byte	0x00, 0xf5, 0x21, 0x00


	//----- nvinfo : EIATTR_KPARAM_INFO
	.align		4
.L_15:
        /*0038*/ 	.byte	0x04, 0x17
        /*003a*/ 	.short	(.L_17 - .L_16)
.L_16:
        /*003c*/ 	.word	0x00000000
        /*0040*/ 	.short	0x0000
        /*0042*/ 	.short	0x0000
        /*0044*/ 	.byte	0x00, 0xf5, 0x21, 0x00


	//----- nvinfo : EIATTR_SPARSE_MMA_MASK
	.align		4
.L_17:
        /*0048*/ 	.byte	0x03, 0x50
        /*004a*/ 	.short	0x0000


	//----- nvinfo : EIATTR_MAXREG_COUNT
	.align		4
        /*004c*/ 	.byte	0x03, 0x1b
        /*004e*/ 	.short	0x00ff


	//----- nvinfo : EIATTR_EXTERNS
	.align		4
        /*0050*/ 	.byte	0x04, 0x0f
        /*0052*/ 	.short	(.L_19 - .L_18)


	//   ....[0]....
	.align		4
.L_18:
        /*0054*/ 	.word	index@(vprintf)


	//----- nvinfo : EIATTR_MERCURY_ISA_VERSION
	.align		4
.L_19:
        /*0058*/ 	.byte	0x03, 0x5f
        /*005a*/ 	.short	0x0101


	//----- nvinfo : EIATTR_INT_WARP_WIDE_INSTR_OFFSETS
	.align		4
        /*005c*/ 	.byte	0x04, 0x31
        /*005e*/ 	.short	(.L_21 - .L_20)


	//   ....[0]....
.L_20:
        /*0060*/ 	.word	0x00000130


	//   ....[1]....
        /*0064*/ 	.word	0x00000280


	//   ....[2]....
        /*0068*/ 	.word	0x00000290


	//   ....[3]....
        /*006c*/ 	.word	0x000002a0


	//   ....[4]....
        /*0070*/ 	.word	0x000002c0


	//   ....[5]....
        /*0074*/ 	.word	0x00000360


	//   ....[6]....
        /*0078*/ 	.word	0x00000490


	//   ....[7]....
        /*007c*/ 	.word	0x000004a0


	//   ....[8]....
        /*0080*/ 	.word	0x000004b0


	//   ....[9]....
        /*0084*/ 	.word	0x000004d0


	//   ....[10]....
        /*0088*/ 	.word	0x00000570


	//   ....[11]....
        /*008c*/ 	.word	0x000006a0


	//   ....[12]....
        /*0090*/ 	.word	0x000006b0


	//   ....[13]....
        /*0094*/ 	.word	0x000006c0


	//   ....[14]....
        /*0098*/ 	.word	0x000006e0


	//   ....[15]....
        /*009c*/ 	.word	0x00000780


	//   ....[16]....
        /*00a0*/ 	.word	0x000008b0


	//   ....[17]....
        /*00a4*/ 	.word	0x000008c0


	//   ....[18]....
        /*00a8*/ 	.word	0x000008d0


	//   ....[19]....
        /*00ac*/ 	.word	0x000008f0


	//----- nvinfo : EIATTR_VRC_CTA_INIT_COUNT
	.align		4
.L_21:
        /*00b0*/ 	.byte	0x02, 0x4a
	.zero		1
	.zero		1


	//----- nvinfo : EIATTR_SYSCALL_OFFSETS
	.align		4
        /*00b4*/ 	.byte	0x04, 0x46
        /*00b6*/ 	.short	(.L_23 - .L_22)


	//   ....[0]....
.L_22:
        /*00b8*/ 	.word	0x00000340


	//   ....[1]....
        /*00bc*/ 	.word	0x00000550


	//   ....[2]....
        /*00c0*/ 	.word	0x00000760


	//   ....[3]....
        /*00c4*/ 	.word	0x00000970


	//----- nvinfo : EIATTR_EXIT_INSTR_OFFSETS
	.align		4
.L_23:
        /*00c8*/ 	.byte	0x04, 0x1c
        /*00ca*/ 	.short	(.L_25 - .L_24)


	//   ....[0]....
.L_24:
        /*00cc*/ 	.word	0x00000110


	//   ....[1]....
        /*00d0*/ 	.word	0x00000980


	//----- nvinfo : EIATTR_CRS_STACK_SIZE
	.align		4
.L_25:
        /*00d4*/ 	.byte	0x04, 0x1e
        /*00d6*/ 	.short	(.L_27 - .L_26)
.L_26:
        /*00d8*/ 	.word	0x00000000


	//----- nvinfo : EIATTR_CBANK_PARAM_SIZE
	.align		4
.L_27:
        /*00dc*/ 	.byte	0x03, 0x19
        /*00de*/ 	.short	0x0020


	//----- nvinfo : EIATTR_PARAM_CBANK
	.align		4
        /*00e0*/ 	.byte	0x04, 0x0a
        /*00e2*/ 	.short	(.L_29 - .L_28)
	.align		4
.L_28:
        /*00e4*/ 	.word	index@(.nv.constant0._Z19triple_nested_loopsPjS_S_S_)
        /*00e8*/ 	.short	0x0380
        /*00ea*/ 	.short	0x0020


	//----- nvinfo : EIATTR_SW_WAR
	.align		4
.L_29:
        /*00ec*/ 	.byte	0x04, 0x36
        /*00ee*/ 	.short	(.L_31 - .L_30)
.L_30:
        /*00f0*/ 	.word	0x00000008
.L_31:


//--------------------- .nv.callgraph             --------------------------
	.section	.nv.callgraph,"",@"SHT_CUDA_CALLGRAPH"
	.align	4
	.sectionentsize	8
	.align		4
        /*0000*/ 	.word	0x00000000
	.align		4
        /*0004*/ 	.word	0xffffffff
	.align		4
        /*0008*/ 	.word	index@(_Z19triple_nested_loopsPjS_S_S_)
	.align		4
        /*000c*/ 	.word	index@(vprintf)
	.align		4
        /*0010*/ 	.word	0x00000000
	.align		4
        /*0014*/ 	.word	0xfffffffe
	.align		4
        /*0018*/ 	.word	0x00000000
	.align		4
        /*001c*/ 	.word	0xfffffffd
	.align		4
        /*0020*/ 	.word	0x00000000
	.align		4
        /*0024*/ 	.word	0xfffffffc


//--------------------- .nv.constant4             --------------------------
	.section	.nv.constant4,"a",@progbits
	.align	8
	.align		8
.nv.constant4:
        /*0000*/ 	.dword	vprintf
	.align		8
        /*0008*/ 	.dword	size
	.align		8
        /*0010*/ 	.dword	$str


//--------------------- .text._Z19triple_nested_loopsPjS_S_S_ --------------------------
	.section	.text._Z19triple_nested_loopsPjS_S_S_,"ax",@progbits
	.align	128
        .global         _Z19triple_nested_loopsPjS_S_S_
        .type           _Z19triple_nested_loopsPjS_S_S_,@function
        .size           _Z19triple_nested_loopsPjS_S_S_,(.L_x_5 - _Z19triple_nested_loopsPjS_S_S_)
        .other          _Z19triple_nested_loopsPjS_S_S_,@"STO_CUDA_ENTRY STV_DEFAULT"
_Z19triple_nested_loopsPjS_S_S_:
.text._Z19triple_nested_loopsPjS_S_S_:
[----:B------:R-:W0:Y:S01]  /*0000*/  LDC R1, c[0x0][0x37c] ;  /* 0x0000df00ff017b82 */ /* 0x000e220000000800 */
[----:B------:R-:W1:Y:S01]  /*0010*/  S2R R0, SR_TID.Y ;  /* 0x0000000000007919 */ /* 0x000e620000002200 */
[----:B------:R-:W2:Y:S06]  /*0020*/  LDCU UR5, c[0x0][0x2fc] ;  /* 0x00005f80ff0577ac */ /* 0x000eac0008000800 */
[----:B------:R-:W1:Y:S01]  /*0030*/  S2UR UR8, SR_CTAID.Y ;  /* 0x00000000000879c3 */ /* 0x000e620000002600 */
[----:B0-----:R-:W-:Y:S01]  /*0040*/  VIADD R1, R1, 0xfffffff0 ;  /* 0xfffffff001017836 */ /* 0x001fe20000000000 */
[----:B------:R-:W0:Y:S01]  /*0050*/  S2R R3, SR_TID.X ;  /* 0x0000000000037919 */ /* 0x000e220000002100 */
[----:B------:R-:W0:Y:S01]  /*0060*/  LDCU UR7, c[0x0][0x360] ;  /* 0x00006c00ff0777ac */ /* 0x000e220008000800 */
[----:B------:R-:W3:Y:S04]  /*0070*/  LDCU UR4, c[0x0][0x2f8] ;  /* 0x00005f00ff0477ac */ /* 0x000ee80008000800 */
[----:B------:R-:W1:Y:S08]  /*0080*/  LDC R5, c[0x0][0x364] ;  /* 0x0000d900ff057b82 */ /* 0x000e700000000800 */
[----:B------:R-:W4:Y:S08]  /*0090*/  S2UR UR6, SR_CTAID.X ;  /* 0x00000000000679c3 */ /* 0x000f300000002500 */
[----:B------:R-:W4:Y:S01]  /*00a0*/  LDC R7, c[0x0][0x370] ;  /* 0x0000dc00ff077b82 */ /* 0x000f220000000800 */
[----:B---3--:R-:W-:-:S05]  /*00b0*/  IADD3 R2, P1, PT, R1, UR4, RZ ;  /* 0x0000000401027c10 */ /* 0x008fca000ff3e0ff */
[----:B--2---:R-:W-:Y:S02]  /*00c0*/  IMAD.X R16, RZ, RZ, UR5, P1 ;  /* 0x00000005ff107e24 */ /* 0x004fe400088e06ff */
[----:B-1----:R-:W-:-:S04]  /*00d0*/  IMAD R0, R5, UR8, R0 ;  /* 0x0000000805007c24 */ /* 0x002fc8000f8e0200 */
[----:B----4-:R-:W-:-:S04]  /*00e0*/  IMAD R0, R0, R7, UR6 ;  /* 0x0000000600007e24 */ /* 0x010fc8000f8e0207 */
[----:B0-----:R-:W-:-:S05]  /*00f0*/  IMAD R0, R0, UR7, R3 ;  /* 0x0000000700007c24 */ /* 0x001fca000f8e0203 */
[----:B------:R-:W-:-:S13]  /*0100*/  ISETP.GT.AND P0, PT, R0, 0x3f, PT ;  /* 0x0000003f0000780c */ /* 0x000fda0003f04270 */
[----:B------:R-:W-:Y:S05]  /*0110*/  @P0 EXIT ;  /* 0x000000000000094d */ /* 0x000fea0003800000 */
[----:B------:R-:W0:Y:S01]  /*0120*/  S2R R9, SR_LANEID ;  /* 0x0000000000097919 */ /* 0x000e220000000000 */
[----:B------:R-:W-:Y:S01]  /*0130*/  VOTEU.ANY UR4, UPT, PT ;  /* 0x0000000000047886 */ /* 0x000fe200038e0100 */
[----:B------:R-:W1:Y:S01]  /*0140*/  LDC.64 R4, c[0x0][0x388] ;  /* 0x0000e200ff047b82 */ /* 0x000e620000000a00 */
[----:B------:R-:W0:Y:S01]  /*0150*/  FLO.U32 R14, UR4 ;  /* 0x00000004000e7d00 */ /* 0x000e2200080e0000 */
[----:B------:R-:W1:Y:S06]  /*0160*/  LDCU.64 UR36, c[0x0][0x358] ;  /* 0x00006b00ff2477ac */ /* 0x000e6c0008000a00 */
[----:B------:R-:W2:Y:S01]  /*0170*/  LDC.64 R6, c[0x0][0x390] ;  /* 0x0000e400ff067b82 */ /* 0x000ea20000000a00 */
[----:B------:R-:W1:Y:S07]  /*0180*/  POPC R3, UR4 ;  /* 0x0000000400037d09 */ /* 0x000e6e0008000000 */
[----:B------:R-:W3:Y:S08]  /*0190*/  LDC.64 R10, c[0x0][0x398] ;  /* 0x0000e600ff0a7b82 */ /* 0x000ef00000000a00 */
[----:B------:R-:W4:Y:S01]  /*01a0*/  LDC.64 R12, c[0x0][0x380] ;  /* 0x0000e000ff0c7b82 */ /* 0x000f220000000a00 */
[----:B0-----:R-:W-:-:S13]  /*01b0*/  ISETP.EQ.U32.AND P0, PT, R14, R9, PT ;  /* 0x000000090e00720c */ /* 0x001fda0003f02070 */
[----:B-1----:R-:W5:Y:S04]  /*01c0*/  @P0 ATOMG.E.ADD.STRONG.GPU PT, R5, desc[UR36][R4.64], R3 ;  /* 0x80000003040509a8 */ /* 0x002f6800081ef124 */
[----:B--2---:R0:W2:Y:S04]  /*01d0*/  @P0 ATOMG.E.ADD.STRONG.GPU PT, R7, desc[UR36][R6.64], R3 ;  /* 0x80000003060709a8 */ /* 0x0040a800081ef124 */
[----:B---3--:R-:W3:Y:S04]  /*01e0*/  @P0 ATOMG.E.ADD.STRONG.GPU PT, R19, desc[UR36][R10.64], R3 ;  /* 0x800000030a1309a8 */ /* 0x008ee800081ef124 */
[----:B----4-:R1:W4:Y:S01]  /*01f0*/  @P0 ATOMG.E.ADD.STRONG.GPU PT, R21, desc[UR36][R12.64], R3 ;  /* 0x800000030c1509a8 */ /* 0x01032200081ef124 */
[----:B------:R-:W-:Y:S01]  /*0200*/  MOV R17, 0x0 ;  /* 0x0000000000117802 */ /* 0x000fe20000000f00 */
[----:B------:R-:W1:Y:S01]  /*0210*/  S2R R0, SR_LTMASK ;  /* 0x0000000000007919 */ /* 0x000e620000003900 */
[----:B0-----:R-:W-:-:S02]  /*0220*/  MOV R6, R2 ;  /* 0x0000000200067202 */ /* 0x001fc40000000f00 */
[----:B-1----:R0:W1:Y:S01]  /*0230*/  LDC.64 R12, c[0x4][R17] ;  /* 0x01000000110c7b82 */ /* 0x0020620000000a00 */
[----:B------:R-:W-:Y:S01]  /*0240*/  LOP3.LUT R0, R0, UR4, RZ, 0xc0, !PT ;  /* 0x0000000400007c12 */ /* 0x000fe2000f8ec0ff */
[----:B------:R-:W0:Y:S03]  /*0250*/  LDCU.64 UR4, c[0x4][0x10] ;  /* 0x01000200ff0477ac */ /* 0x000e260008000a00 */
[----:B------:R-:W4:Y:S01]  /*0260*/  POPC R15, R0 ;  /* 0x00000000000f7309 */ /* 0x000f220000000000 */
[----:B0-----:R-:W-:Y:S01]  /*0270*/  IMAD.U32 R4, RZ, RZ, UR4 ;  /* 0x00000004ff047e24 */ /* 0x001fe2000f8e00ff */
[----:B-----5:R0:W5:Y:S04]  /*0280*/  SHFL.IDX PT, R8, R5, R14, 0x1f ;  /* 0x00001f0e05087589 */ /* 0x02016800000e0000 */
[----:B--2---:R2:W1:Y:S04]  /*0290*/  SHFL.IDX PT, R18, R7, R14, 0x1f ;  /* 0x00001f0e07127589 */ /* 0x00446800000e0000 */
[----:B---3--:R-:W3:Y:S01]  /*02a0*/  SHFL.IDX PT, R20, R19, R14, 0x1f ;  /* 0x00001f0e13147589 */ /* 0x008ee200000e0000 */
[----:B0-----:R-:W-:-:S03]  /*02b0*/  IMAD.U32 R5, RZ, RZ, UR5 ;  /* 0x00000005ff057e24 */ /* 0x001fc6000f8e00ff */
[----:B----4-:R-:W0:Y:S01]  /*02c0*/  SHFL.IDX PT, R22, R21, R14, 0x1f ;  /* 0x00001f0e15167589 */ /* 0x010e2200000e0000 */
[----:B--2---:R-:W-:Y:S01]  /*02d0*/  IMAD.MOV.U32 R7, RZ, RZ, R16 ;  /* 0x000000ffff077224 */ /* 0x004fe200078e0010 */
[----:B-----5:R-:W-:Y:S01]  /*02e0*/  IADD3 R8, PT, PT, R8, R15, RZ ;  /* 0x0000000f08087210 */ /* 0x020fe20007ffe0ff */
[C---:B-1----:R-:W-:Y:S02]  /*02f0*/  IMAD.IADD R9, R15.reuse, 0x1, R18 ;  /* 0x000000010f097824 */ /* 0x042fe400078e0212 */
[C---:B---3--:R-:W-:Y:S01]  /*0300*/  IMAD.IADD R10, R15.reuse, 0x1, R20 ;  /* 0x000000010f0a7824 */ /* 0x048fe200078e0214 */
[----:B0-----:R-:W-:-:S05]  /*0310*/  IADD3 R11, PT, PT, R15, R22, RZ ;  /* 0x000000160f0b7210 */ /* 0x001fca0007ffe0ff */
[----:B------:R0:W-:Y:S02]  /*0320*/  STL.128 [R1], R8 ;  /* 0x0000000801007387 */ /* 0x0001e40000100c00 */
[----:B------:R-:W-:-:S07]  /*0330*/  LEPC R20, `(.L_x_0) ;  /* 0x000000001014794e */ /* 0x000fce0000000000 */
[----:B0-----:R-:W-:Y:S05]  /*0340*/  CALL.ABS.NOINC R12 ;  /* 0x000000000c007343 */ /* 0x001fea0003c00000 */
.L_x_0:
[----:B------:R-:W0:Y:S01]  /*0350*/  S2R R3, SR_LANEID ;  /* 0x0000000000037919 */ /* 0x000e220000000000 */
[----:B------:R-:W-:Y:S01]  /*0360*/  VOTEU.ANY UR4, UPT, PT ;  /* 0x0000000000047886 */ /* 0x000fe200038e0100 */
[----:B------:R-:W1:Y:S01]  /*0370*/  LDC.64 R6, c[0x0][0x388] ;  /* 0x0000e200ff067b82 */ /* 0x000e620000000a00 */
[----:B------:R-:W0:Y:S07]  /*0380*/  FLO.U32 R0, UR4 ;  /* 0x0000000400007d00 */ /* 0x000e2e00080e0000 */
[----:B------:R-:W2:Y:S01]  /*0390*/  LDC.64 R10, c[0x0][0x390] ;  /* 0x0000e400ff0a7b82 */ /* 0x000ea20000000a00 */
[----:B------:R-:W1:Y:S07]  /*03a0*/  POPC R15, UR4 ;  /* 0x00000004000f7d09 */ /* 0x000e6e0008000000 */
[----:B------:R-:W3:Y:S08]  /*03b0*/  LDC.64 R12, c[0x0][0x398] ;  /* 0x0000e600ff0c7b82 */ /* 0x000ef00000000a00 */
[----:B------:R-:W4:Y:S01]  /*03c0*/  LDC.64 R4, c[0x0][0x380] ;  /* 0x0000e000ff047b82 */ /* 0x000f220000000a00 */
[----:B0-----:R-:W-:-:S13]  /*03d0*/  ISETP.EQ.U32.AND P0, PT, R0, R3, PT ;  /* 0x000000030000720c */ /* 0x001fda0003f02070 */
[----:B-1----:R0:W5:Y:S04]  /*03e0*/  @P0 ATOMG.E.ADD.STRONG.GPU PT, R7, desc[UR36][R6.64], R15 ;  /* 0x8000000f060709a8 */ /* 0x00216800081ef124 */
[----:B--2---:R-:W2:Y:S04]  /*03f0*/  @P0 ATOMG.E.ADD.STRONG.GPU PT, R19, desc[UR36][R10.64], R15 ;  /* 0x8000000f0a1309a8 */ /* 0x004ea800081ef124 */
[----:B---3--:R1:W3:Y:S04]  /*0400*/  @P0 ATOMG.E.ADD.STRONG.GPU PT, R21, desc[UR36][R12.64], R15 ;  /* 0x8000000f0c1509a8 */ /* 0x0082e800081ef124 */
[----:B----4-:R4:W3:Y:S01]  /*0410*/  @P0 ATOMG.E.ADD.STRONG.GPU PT, R5, desc[UR36][R4.64], R15 ;  /* 0x8000000f040509a8 */ /* 0x0108e200081ef124 */
[----:B0-----:R-:W-:Y:S01]  /*0420*/  IMAD.MOV.U32 R6, RZ, RZ, R2 ;  /* 0x000000ffff067224 */ /* 0x001fe200078e0002 */
[----:B------:R-:W0:Y:S01]  /*0430*/  S2R R3, SR_LTMASK ;  /* 0x0000000000037919 */ /* 0x000e220000003900 */
[----:B-1----:R1:W1:Y:S01]  /*0440*/  LDC.64 R12, c[0x4][R17] ;  /* 0x01000000110c7b82 */ /* 0x0022620000000a00 */
[----:B0-----:R-:W-:Y:S01]  /*0450*/  LOP3.LUT R3, R3, UR4, RZ, 0xc0, !PT ;  /* 0x0000000403037c12 */ /* 0x001fe2000f8ec0ff */
[----:B------:R-:W4:Y:S05]  /*0460*/  LDCU.64 UR4, c[0x4][0x10] ;  /* 0x01000200ff0477ac */ /* 0x000f2a0008000a00 */
[----:B------:R-:W0:Y:S01]  /*0470*/  POPC R3, R3 ;  /* 0x0000000300037309 */ /* 0x000e220000000000 */
[----:B----4-:R-:W-:Y:S01]  /*0480*/  MOV R4, UR4 ;  /* 0x0000000400047c02 */ /* 0x010fe20008000f00 */
[----:B-----5:R4:W0:Y:S04]  /*0490*/  SHFL.IDX PT, R8, R7, R0, 0x1f ;  /* 0x00001f0007087589 */ /* 0x02082800000e0000 */
[----:B--2---:R-:W2:Y:S04]  /*04a0*/  SHFL.IDX PT, R14, R19, R0, 0x1f ;  /* 0x00001f00130e7589 */ /* 0x004ea800000e0000 */
[----:B---3--:R-:W3:Y:S01]  /*04b0*/  SHFL.IDX PT, R18, R21, R0, 0x1f ;  /* 0x00001f0015127589 */ /* 0x008ee200000e0000 */
[----:B----4-:R-:W-:-:S03]  /*04c0*/  MOV R7, R16 ;  /* 0x0000001000077202 */ /* 0x010fc60000000f00 */
[----:B------:R4:W5:Y:S02]  /*04d0*/  SHFL.IDX PT, R20, R5, R0, 0x1f ;  /* 0x00001f0005147589 */ /* 0x00096400000e0000 */
[----:B----4-:R-:W-:Y:S02]  /*04e0*/  IMAD.U32 R5, RZ, RZ, UR5 ;  /* 0x00000005ff057e24 */ /* 0x010fe4000f8e00ff */
[----:B0-----:R-:W-:Y:S01]  /*04f0*/  IMAD.IADD R8, R8, 0x1, R3 ;  /* 0x0000000108087824 */ /* 0x001fe200078e0203 */
[C---:B--2---:R-:W-:Y:S01]  /*0500*/  IADD3 R9, PT, PT, R3.reuse, R14, RZ ;  /* 0x0000000e03097210 */ /* 0x044fe20007ffe0ff */
[C---:B---3--:R-:W-:Y:S02]  /*0510*/  IMAD.IADD R10, R3.reuse, 0x1, R18 ;  /* 0x00000001030a7824 */ /* 0x048fe400078e0212 */
[----:B-----5:R-:W-:-:S05]  /*0520*/  IMAD.IADD R11, R3, 0x1, R20 ;  /* 0x00000001030b7824 */ /* 0x020fca00078e0214 */
[----:B-1----:R0:W-:Y:S02]  /*0530*/  STL.128 [R1], R8 ;  /* 0x0000000801007387 */ /* 0x0021e40000100c00 */
[----:B------:R-:W-:-:S07]  /*0540*/  LEPC R20, `(.L_x_1) ;  /* 0x000000001014794e */ /* 0x000fce0000000000 */
[----:B0-----:R-:W-:Y:S05]  /*0550*/  CALL.ABS.NOINC R12 ;  /* 0x000000000c007343 */ /* 0x001fea0003c00000 */
.L_x_1:
        /* <DEDUP_REMOVED lines=19> */
[----:B----4-:R-:W-:Y:S01]  /*0690*/  IMAD.U32 R4, RZ, RZ, UR4 ;  /* 0x00000004ff047e24 */ /* 0x010fe2000f8e00ff */
[----:B-----5:R4:W0:Y:S04]  /*06a0*/  SHFL.IDX PT, R8, R7, R0, 0x1f ;  /* 0x00001f0007087589 */ /* 0x02082800000e0000 */
[----:B--2---:R-:W2:Y:S04]  /*06b0*/  SHFL.IDX PT, R14, R19, R0, 0x1f ;  /* 0x00001f00130e7589 */ /* 0x004ea800000e0000 */
[----:B---3--:R-:W3:Y:S01]  /*06c0*/  SHFL.IDX PT, R18, R21, R0, 0x1f ;  /* 0x00001f0015127589 */ /* 0x008ee200000e0000 */
[----:B----4-:R-:W-:-:S03]  /*06d0*/  IMAD.MOV.U32 R7, RZ, RZ, R16 ;  /* 0x000000ffff077224 */ /* 0x010fc600078e0010 */
[----:B------:R4:W5:Y:S02]  /*06e0*/  SHFL.IDX PT, R20, R5, R0, 0x1f ;  /* 0x00001f0005147589 */ /* 0x00096400000e0000 */
[----:B----4-:R-:W-:Y:S01]  /*06f0*/  MOV R5, UR5 ;  /* 0x0000000500057c02 */ /* 0x010fe20008000f00 */
[----:B0-----:R-:W-:Y:S02]  /*0700*/  IMAD.IADD R8, R8, 0x1, R3 ;  /* 0x0000000108087824 */ /* 0x001fe400078e0203 */
[C---:B--2---:R-:W-:Y:S01]  /*0710*/  IMAD.IADD R9, R3.reuse, 0x1, R14 ;  /* 0x0000000103097824 */ /* 0x044fe200078e020e */
[C---:B---3--:R-:W-:Y:S01]  /*0720*/  IADD3 R10, PT, PT, R3.reuse, R18, RZ ;  /* 0x00000012030a7210 */ /* 0x048fe20007ffe0ff */
[----:B-----5:R-:W-:-:S05]  /*0730*/  IMAD.IADD R11, R3, 0x1, R20 ;  /* 0x00000001030b7824 */ /* 0x020fca00078e0214 */
[----:B-1----:R0:W-:Y:S02]  /*0740*/  STL.128 [R1], R8 ;  /* 0x0000000801007387 */ /* 0x0021e40000100c00 */
[----:B------:R-:W-:-:S07]  /*0750*/  LEPC R20, `(.L_x_2) ;  /* 0x000000001014794e */ /* 0x000fce0000000000 */
[----:B0-----:R-:W-:Y:S05]  /*0760*/  CALL.ABS.NOINC R12 ;  /* 0x000000000c007343 */ /* 0x001fea0003c00000 */
.L_x_2:
        /* <DEDUP_REMOVED lines=23> */
[----:B----4-:R-:W-:-:S03]  /*08e0*/  MOV R7, R16 ;  /* 0x0000001000077202 */ /* 0x010fc60000000f00 */
[----:B------:R4:W5:Y:S02]  /*08f0*/  SHFL.IDX PT, R20, R5, R0, 0x1f ;  /* 0x00001f0005147589 */ /* 0x00096400000e0000 */
[----:B----4-:R-:W-:Y:S02]  /*0900*/  MOV R5, UR5 ;  /* 0x0000000500057c02 */ /* 0x010fe40008000f00 */
[----:B0-----:R-:W-:Y:S01]  /*0910*/  IADD3 R8, PT, PT, R8, R3, RZ ;  /* 0x0000000308087210 */ /* 0x001fe20007ffe0ff */
[C---:B--2---:R-:W-:Y:S02]  /*0920*/  IMAD.IADD R9, R3.reuse, 0x1, R14 ;  /* 0x0000000103097824 */ /* 0x044fe400078e020e */
[C---:B---3--:R-:W-:Y:S01]  /*0930*/  IMAD.IADD R10, R3.reuse, 0x1, R18 ;  /* 0x00000001030a7824 */ /* 0x048fe200078e0212 */
[----:B-----5:R-:W-:-:S05]  /*0940*/  IADD3 R11, PT, PT, R3, R20, RZ ;  /* 0x00000014030b7210 */ /* 0x020fca0007ffe0ff */
[----:B-1----:R0:W-:Y:S02]  /*0950*/  STL.128 [R1], R8 ;  /* 0x0000000801007387 */ /* 0x0021e40000100c00 */
[----:B------:R-:W-:-:S07]  /*0960*/  LEPC R20, `(.L_x_3) ;  /* 0x000000001014794e */ /* 0x000fce0000000000 */
[----:B0-----:R-:W-:Y:S05]  /*0970*/  CALL.ABS.NOINC R12 ;  /* 0x000000000c007343 */ /* 0x001fea0003c00000 */
.L_x_3:
[----:B------:R-:W-:Y:S05]  /*0980*/  EXIT ;  /* 0x000000000000794d */ /* 0x000fea0003800000 */
.L_x_4:
[----:B------:R-:W-:-:S00]  /*0990*/  BRA `(.L_x_4) ;  /* 0xfffffffc00fc7947 */ /* 0x000fc0000383ffff */
[----:B------:R-:W-:-:S00]  /*09a0*/  NOP ;  /* 0x0000000000007918 */ /* 0x000fc00000000000 */
        /* <DEDUP_REMOVED lines=13> */
.L_x_5:


//--------------------- .nv.global.init           --------------------------
	.section	.nv.global.init,"aw",@progbits
	.align	4
.nv.global.init:
	.type		size,@object
	.size		size,($str - size)
size:
        /*0000*/ 	.byte	0x04, 0x00, 0x00, 0x00, 0x04, 0x00, 0x00, 0x00, 0x04, 0x00, 0x00, 0x00
	.type		$str,@object
	.size		$str,(.L_1 - $str)
$str:
        /*000c*/ 	.byte	0x63, 0x6f, 0x6e, 0x74, 0x65, 0x72, 0x50, 0x6f, 0x69, 0x6e, 0x74, 0x20, 0x3d, 0x20, 0x25, 0x64
        /*001c*/ 	.byte	0x20, 0x20, 0x25, 0x64, 0x20, 0x20, 0x25, 0x64, 0x20, 0x20, 0x20, 0x20, 0x20, 0x20, 0x25, 0x64
        /*002c*/ 	.byte	0x0a, 0x00
.L_1:


//--------------------- .nv.shared.reserved.0     --------------------------
	.section	.nv.shared.reserved.0,"aw",@nobits
	.weak		__nv_reservedSMEM_offset_0_alias
	.size		__nv_reservedSMEM_offset_0_alias, 0, 64
	.other		__nv_reservedSMEM_offset_0_alias,@"STO_CUDA_RESERVED_SHARED STV_DEFAULT"
__nv_reservedSMEM_offset_0_alias:
	.zero		0
	.zero		64


//--------------------- .nv.constant0._Z19triple_nested_loopsPjS_S_S_ --------------------------
	.section	.nv.constant0._Z19triple_nested_loopsPjS_S_S_,"a",@progbits
	.sectionflags	@""
	.align	4
.nv.constant0._Z19triple_nested_loopsPjS_S_S_:
	.zero		928


//--------------------- SYMBOLS --------------------------

	.type		.nv.reservedSmem.offset0,@object
	.size		.nv.reservedSmem.offset0,0x4
	.type		vprintf,@function
